	.headerflags	@"EF_CUDA_TEXMODE_UNIFIED EF_CUDA_64BIT_ADDRESS EF_CUDA_ACCELERATORS EF_CUDA_SM90 EF_CUDA_VIRTUAL_SM(EF_CUDA_SM90)"
	.elftype	@"ET_EXEC"


//--------------------- .nv.info                  --------------------------
	.section	.nv.info,"",@"SHT_CUDA_INFO"
	.align	4


	//----- nvinfo : EIATTR_REGCOUNT
	.align		4
        /*0000*/ 	.byte	0x04, 0x2f
        /*0002*/ 	.short	(.L_1 - .L_0)
	.align		4
.L_0:
        /*0004*/ 	.word	index@(triton_poi_fused_add_avg_pool2d_convolution_div_leaky_relu_28)
        /*0008*/ 	.word	0x00000016


	//----- nvinfo : EIATTR_MIN_STACK_SIZE
	.align		4
.L_1:
        /*000c*/ 	.byte	0x04, 0x12
        /*000e*/ 	.short	(.L_3 - .L_2)
	.align		4
.L_2:
        /*0010*/ 	.word	index@(triton_poi_fused_add_avg_pool2d_convolution_div_leaky_relu_28)
        /*0014*/ 	.word	0x00000000


	//----- nvinfo : EIATTR_FRAME_SIZE
	.align		4
.L_3:
        /*0018*/ 	.byte	0x04, 0x11
        /*001a*/ 	.short	(.L_5 - .L_4)
	.align		4
.L_4:
        /*001c*/ 	.word	index@(triton_poi_fused_add_avg_pool2d_convolution_div_leaky_relu_28)
        /*0020*/ 	.word	0x00000000


	//----- nvinfo : EIATTR_MIN_STACK_SIZE
	.align		4
.L_5:
        /*0024*/ 	.byte	0x04, 0x12
        /*0026*/ 	.short	(.L_7 - .L_6)
	.align		4
.L_6:
        /*0028*/ 	.word	index@(triton_poi_fused_add_avg_pool2d_convolution_div_leaky_relu_28)
        /*002c*/ 	.word	0x00000000
.L_7:


//--------------------- .nv.info.triton_poi_fused_add_avg_pool2d_convolution_div_leaky_relu_28 --------------------------
	.section	.nv.info.triton_poi_fused_add_avg_pool2d_convolution_div_leaky_relu_28,"",@"SHT_CUDA_INFO"
	.sectionflags	@""
	.align	4


	//----- nvinfo : EIATTR_CUDA_API_VERSION
	.align		4
        /*0000*/ 	.byte	0x04, 0x37
        /*0002*/ 	.short	(.L_9 - .L_8)
.L_8:
        /*0004*/ 	.word	0x0000007c


	//----- nvinfo : EIATTR_KPARAM_INFO
	.align		4
.L_9:
        /*0008*/ 	.byte	0x04, 0x17
        /*000a*/ 	.short	(.L_11 - .L_10)
.L_10:
        /*000c*/ 	.word	0x00000000
        /*0010*/ 	.short	0x0004
        /*0012*/ 	.short	0x0020
        /*0014*/ 	.byte	0x00, 0xf0, 0x11, 0x00


	//----- nvinfo : EIATTR_KPARAM_INFO
	.align		4
.L_11:
        /*0018*/ 	.byte	0x04, 0x17
        /*001a*/ 	.short	(.L_13 - .L_12)
.L_12:
        /*001c*/ 	.word	0x00000000
        /*0020*/ 	.short	0x0003
        /*0022*/ 	.short	0x0018
        /*0024*/ 	.byte	0x00, 0xf4, 0x21, 0x00


	//----- nvinfo : EIATTR_KPARAM_INFO
	.align		4
.L_13:
        /*0028*/ 	.byte	0x04, 0x17
        /*002a*/ 	.short	(.L_15 - .L_14)
.L_14:
        /*002c*/ 	.word	0x00000000
        /*0030*/ 	.short	0x0002
        /*0032*/ 	.short	0x0010
        /*0034*/ 	.byte	0x00, 0xf4, 0x21, 0x00


	//----- nvinfo : EIATTR_KPARAM_INFO
	.align		4
.L_15:
        /*0038*/ 	.byte	0x04, 0x17
        /*003a*/ 	.short	(.L_17 - .L_16)
.L_16:
        /*003c*/ 	.word	0x00000000
        /*0040*/ 	.short	0x0001
        /*0042*/ 	.short	0x0008
        /*0044*/ 	.byte	0x00, 0xf4, 0x21, 0x00


	//----- nvinfo : EIATTR_KPARAM_INFO
	.align		4
.L_17:
        /*0048*/ 	.byte	0x04, 0x17
        /*004a*/ 	.short	(.L_19 - .L_18)
.L_18:
        /*004c*/ 	.word	0x00000000
        /*0050*/ 	.short	0x0000
        /*0052*/ 	.short	0x0000
        /*0054*/ 	.byte	0x00, 0xf4, 0x21, 0x00


	//----- nvinfo : EIATTR_SPARSE_MMA_MASK
	.align		4
.L_19:
        /*0058*/ 	.byte	0x03, 0x50
        /*005a*/ 	.short	0x0000


	//----- nvinfo : EIATTR_MAXREG_COUNT
	.align		4
        /*005c*/ 	.byte	0x03, 0x1b
        /*005e*/ 	.short	0x00ff


	//----- nvinfo : EIATTR_EXIT_INSTR_OFFSETS
	.align		4
        /*0060*/ 	.byte	0x04, 0x1c
        /*0062*/ 	.short	(.L_21 - .L_20)


	//   ....[0]....
.L_20:
        /*0064*/ 	.word	0x00000400


	//----- nvinfo : EIATTR_REQNTID
	.align		4
.L_21:
        /*0068*/ 	.byte	0x04, 0x10
        /*006a*/ 	.short	(.L_23 - .L_22)
.L_22:
        /*006c*/ 	.word	0x00000080
        /*0070*/ 	.word	0x00000001
        /*0074*/ 	.word	0x00000001


	//----- nvinfo : EIATTR_CBANK_PARAM_SIZE
	.align		4
.L_23:
        /*0078*/ 	.byte	0x03, 0x19
        /*007a*/ 	.short	0x0024


	//----- nvinfo : EIATTR_PARAM_CBANK
	.align		4
        /*007c*/ 	.byte	0x04, 0x0a
        /*007e*/ 	.short	(.L_25 - .L_24)
	.align		4
.L_24:
        /*0080*/ 	.word	index@(.nv.constant0.triton_poi_fused_add_avg_pool2d_convolution_div_leaky_relu_28)
        /*0084*/ 	.short	0x0210
        /*0086*/ 	.short	0x0024


	//----- nvinfo : EIATTR_SW_WAR
	.align		4
.L_25:
        /*0088*/ 	.byte	0x04, 0x36
        /*008a*/ 	.short	(.L_27 - .L_26)
.L_26:
        /*008c*/ 	.word	0x00000008
.L_27:


//--------------------- .nv.callgraph             --------------------------
	.section	.nv.callgraph,"",@"SHT_CUDA_CALLGRAPH"
	.align	4
	.sectionentsize	8
	.align		4
        /*0000*/ 	.word	0x00000000
	.align		4
        /*0004*/ 	.word	0xffffffff
	.align		4
        /*0008*/ 	.word	0x00000000
	.align		4
        /*000c*/ 	.word	0xfffffffe
	.align		4
        /*0010*/ 	.word	0x00000000
	.align		4
        /*0014*/ 	.word	0xfffffffd
	.align		4
        /*0018*/ 	.word	0x00000000
	.align		4
        /*001c*/ 	.word	0xfffffffc


//--------------------- .text.triton_poi_fused_add_avg_pool2d_convolution_div_leaky_relu_28 --------------------------
	.section	.text.triton_poi_fused_add_avg_pool2d_convolution_div_leaky_relu_28,"ax",@progbits
	.align	128
        .global         triton_poi_fused_add_avg_pool2d_convolution_div_leaky_relu_28
        .type           triton_poi_fused_add_avg_pool2d_convolution_div_leaky_relu_28,@function
        .size           triton_poi_fused_add_avg_pool2d_convolution_div_leaky_relu_28,(.L_x_1 - triton_poi_fused_add_avg_pool2d_convolution_div_leaky_relu_28)
        .other          triton_poi_fused_add_avg_pool2d_convolution_div_leaky_relu_28,@"STO_CUDA_ENTRY STV_DEFAULT"
triton_poi_fused_add_avg_pool2d_convolution_div_leaky_relu_28:
.text.triton_poi_fused_add_avg_pool2d_convolution_div_leaky_relu_28:
[----:B------:R-:W-:Y:S01]  /*0000*/  LDC R1, c[0x0][0x28] ;  /* 0x00000a00ff017b82 */ /* 0x000fe20000000800 */
[----:B------:R-:W1:Y:S01]  /*0010*/  S2R R0, SR_TID.X ;  /* 0x0000000000007919 */ /* 0x000e620000002100 */
[----:B------:R-:W-:Y:S01]  /*0020*/  ULDC.64 UR4, c[0x0][0x208] ;  /* 0x0000820000047ab9 */ /* 0x000fe20000000a00 */
[----:B------:R-:W-:Y:S01]  /*0030*/  ULDC.64 UR6, c[0x0][0x228] ;  /* 0x00008a0000067ab9 */ /* 0x000fe20000000a00 */
[----:B------:R-:W2:Y:S01]  /*0040*/  S2R R3, SR_CTAID.X ;  /* 0x0000000000037919 */ /* 0x000ea20000002500 */
[----:B-1----:R-:W-:-:S04]  /*0050*/  SHF.L.U32 R0, R0, 0x1, RZ ;  /* 0x0000000100007819 */ /* 0x002fc800000006ff */
[----:B------:R-:W-:Y:S02]  /*0060*/  LOP3.LUT R0, R0, 0xfe, RZ, 0xc0, !PT ;  /* 0x000000fe00007812 */ /* 0x000fe400078ec0ff */
[----:B--2---:R-:W-:-:S03]  /*0070*/  SHF.R.S32.HI R5, RZ, 0x17, R3 ;  /* 0x00000017ff057819 */ /* 0x004fc60000011403 */
[----:B------:R-:W-:Y:S01]  /*0080*/  IMAD R0, R3, 0x100, R0 ;  /* 0x0000010003007824 */ /* 0x000fe200078e0200 */
[----:B------:R-:W-:-:S04]  /*0090*/  SGXT R5, R5, 0x1 ;  /* 0x000000010505781a */ /* 0x000fc80000000200 */
[----:B------:R-:W-:Y:S02]  /*00a0*/  SHF.R.S32.HI R3, RZ, 0x1f, R0 ;  /* 0x0000001fff037819 */ /* 0x000fe40000011400 */
[-C--:B------:R-:W-:Y:S02]  /*00b0*/  LEA.HI R7, R5, R0.reuse, RZ, 0xb ;  /* 0x0000000005077211 */ /* 0x080fe400078f58ff */
[----:B------:R-:W-:Y:S01]  /*00c0*/  LEA.HI R6, R3, R0, RZ, 0x9 ;  /* 0x0000000003067211 */ /* 0x000fe200078f48ff */
[----:B------:R-:W1:Y:S01]  /*00d0*/  LDC.64 R4, c[0x0][0x220] ;  /* 0x00008800ff047b82 */ /* 0x000e620000000a00 */
[----:B------:R-:W-:Y:S02]  /*00e0*/  SHF.L.U32 R11, R7, 0x2, RZ ;  /* 0x00000002070b7819 */ /* 0x000fe400000006ff */
[----:B------:R-:W-:Y:S02]  /*00f0*/  SHF.R.S32.HI R8, RZ, 0x9, R6 ;  /* 0x00000009ff087819 */ /* 0x000fe40000011406 */
[----:B------:R-:W-:-:S02]  /*0100*/  LOP3.LUT R9, R6, 0xfffffe00, RZ, 0xc0, !PT ;  /* 0xfffffe0006097812 */ /* 0x000fc400078ec0ff */
[----:B------:R-:W-:Y:S01]  /*0110*/  LEA.HI R10, R8, R8, RZ, 0x2 ;  /* 0x00000008080a7211 */ /* 0x000fe200078f10ff */
[----:B------:R-:W2:Y:S01]  /*0120*/  LDC.64 R2, c[0x0][0x218] ;  /* 0x00008600ff027b82 */ /* 0x000ea20000000a00 */
[----:B------:R-:W-:Y:S01]  /*0130*/  LOP3.LUT R12, R11, 0xffffe000, RZ, 0xc0, !PT ;  /* 0xffffe0000b0c7812 */ /* 0x000fe200078ec0ff */
[----:B------:R-:W-:Y:S01]  /*0140*/  IMAD.IADD R15, R0, 0x1, -R9 ;  /* 0x00000001000f7824 */ /* 0x000fe200078e0a09 */
[----:B------:R-:W-:-:S03]  /*0150*/  LOP3.LUT R11, R10, 0x3ffffc, RZ, 0xc0, !PT ;  /* 0x003ffffc0a0b7812 */ /* 0x000fc600078ec0ff */
[----:B------:R-:W-:Y:S01]  /*0160*/  IMAD.IADD R12, R15, 0x1, R12 ;  /* 0x000000010f0c7824 */ /* 0x000fe200078e020c */
[----:B------:R-:W-:Y:S01]  /*0170*/  IADD3 R11, R8, -R11, RZ ;  /* 0x8000000b080b7210 */ /* 0x000fe20007ffe0ff */
[----:B------:R-:W3:Y:S03]  /*0180*/  LDC.64 R6, c[0x0][0x210] ;  /* 0x00008400ff067b82 */ /* 0x000ee60000000a00 */
[----:B------:R-:W-:-:S04]  /*0190*/  LEA R13, R11, R12, 0xa ;  /* 0x0000000c0b0d7211 */ /* 0x000fc800078e50ff */
[----:B------:R-:W-:Y:S01]  /*01a0*/  IADD3 R11, R13, 0x200, RZ ;  /* 0x000002000d0b7810 */ /* 0x000fe20007ffe0ff */
[C---:B------:R-:W-:Y:S01]  /*01b0*/  VIADD R17, R13.reuse, 0x1000 ;  /* 0x000010000d117836 */ /* 0x040fe20000000000 */
[----:B------:R-:W-:Y:S01]  /*01c0*/  IADD3 R19, R13, 0x1200, RZ ;  /* 0x000012000d137810 */ /* 0x000fe20007ffe0ff */
[----:B--2---:R-:W-:-:S04]  /*01d0*/  IMAD.WIDE R8, R13, 0x4, R2 ;  /* 0x000000040d087825 */ /* 0x004fc800078e0202 */
[--C-:B------:R-:W-:Y:S02]  /*01e0*/  IMAD.WIDE R10, R11, 0x4, R2.reuse ;  /* 0x000000040b0a7825 */ /* 0x100fe400078e0202 */
[----:B------:R-:W2:Y:S02]  /*01f0*/  LDG.E.64 R8, desc[UR4][R8.64] ;  /* 0x0000000408087981 */ /* 0x000ea4000c1e1b00 */
[----:B------:R-:W-:Y:S02]  /*0200*/  IMAD.WIDE R12, R17, 0x4, R2 ;  /* 0x00000004110c7825 */ /* 0x000fe400078e0202 */
[----:B------:R-:W2:Y:S02]  /*0210*/  LDG.E.64 R10, desc[UR4][R10.64] ;  /* 0x000000040a0a7981 */ /* 0x000ea4000c1e1b00 */
[----:B-1----:R-:W-:Y:S02]  /*0220*/  IMAD.WIDE R4, R15, 0x4, R4 ;  /* 0x000000040f047825 */ /* 0x002fe400078e0204 */
[----:B------:R-:W4:Y:S02]  /*0230*/  LDG.E.64 R12, desc[UR4][R12.64] ;  /* 0x000000040c0c7981 */ /* 0x000f24000c1e1b00 */
[----:B------:R-:W-:-:S02]  /*0240*/  IMAD.WIDE R14, R19, 0x4, R2 ;  /* 0x00000004130e7825 */ /* 0x000fc400078e0202 */
[----:B------:R-:W5:Y:S02]  /*0250*/  LDG.E.EL.64 R4, desc[UR4][R4.64] ;  /* 0x0000000404047981 */ /* 0x000f64000c2e1b00 */
[----:B---3--:R-:W-:Y:S02]  /*0260*/  IMAD.WIDE R6, R0, 0x4, R6 ;  /* 0x0000000400067825 */ /* 0x008fe400078e0206 */
[----:B------:R-:W3:Y:S04]  /*0270*/  LDG.E.64 R14, desc[UR4][R14.64] ;  /* 0x000000040e0e7981 */ /* 0x000ee8000c1e1b00 */
[----:B------:R-:W5:Y:S01]  /*0280*/  LDG.E.64 R2, desc[UR4][R6.64] ;  /* 0x0000000406027981 */ /* 0x000f62000c1e1b00 */
[----:B--2---:R-:W-:Y:S01]  /*0290*/  FADD R17, R8, R10 ;  /* 0x0000000a08117221 */ /* 0x004fe20000000000 */
[----:B------:R-:W-:-:S03]  /*02a0*/  FADD R16, R9, R11 ;  /* 0x0000000b09107221 */ /* 0x000fc60000000000 */
[----:B----4-:R-:W-:Y:S01]  /*02b0*/  FADD R17, R12, R17 ;  /* 0x000000110c117221 */ /* 0x010fe20000000000 */
[----:B------:R-:W-:-:S03]  /*02c0*/  FADD R16, R13, R16 ;  /* 0x000000100d107221 */ /* 0x000fc60000000000 */
[----:B---3--:R-:W-:Y:S01]  /*02d0*/  FADD R17, R14, R17 ;  /* 0x000000110e117221 */ /* 0x008fe20000000000 */
[----:B------:R-:W-:Y:S01]  /*02e0*/  FADD R16, R15, R16 ;  /* 0x000000100f107221 */ /* 0x000fe20000000000 */
[----:B-----5:R-:W-:Y:S01]  /*02f0*/  FADD R2, R2, R4 ;  /* 0x0000000402027221 */ /* 0x020fe20000000000 */
[----:B------:R-:W-:-:S03]  /*0300*/  FADD R3, R3, R5 ;  /* 0x0000000503037221 */ /* 0x000fc60000000000 */
[----:B------:R-:W-:Y:S01]  /*0310*/  FFMA R2, R17, 0.25, R2 ;  /* 0x3e80000011027823 */ /* 0x000fe20000000002 */
[----:B------:R-:W-:-:S03]  /*0320*/  FFMA R3, R16, 0.25, R3 ;  /* 0x3e80000010037823 */ /* 0x000fc60000000003 */
[----:B------:R-:W-:Y:S01]  /*0330*/  FMUL R4, R2, 0.70710676908493041992 ;  /* 0x3f3504f302047820 */ /* 0x000fe20000400000 */
[----:B------:R-:W-:-:S04]  /*0340*/  FMUL R5, R3, 0.70710676908493041992 ;  /* 0x3f3504f303057820 */ /* 0x000fc80000400000 */
[----:B------:R-:W-:Y:S02]  /*0350*/  FSETP.GT.AND P1, PT, R4, RZ, PT ;  /* 0x000000ff0400720b */ /* 0x000fe40003f24000 */
[----:B------:R-:W-:Y:S02]  /*0360*/  FSETP.GT.AND P0, PT, R5, RZ, PT ;  /* 0x000000ff0500720b */ /* 0x000fe40003f04000 */
[----:B------:R-:W-:Y:S02]  /*0370*/  IADD3 R2, P2, R0, UR6, RZ ;  /* 0x0000000600027c10 */ /* 0x000fe4000ff5e0ff */
[----:B------:R-:W-:Y:S02]  /*0380*/  SEL R8, RZ, 0x1, !P1 ;  /* 0x00000001ff087807 */ /* 0x000fe40004800000 */
[----:B------:R-:W-:Y:S02]  /*0390*/  SEL R9, RZ, 0x100, !P0 ;  /* 0x00000100ff097807 */ /* 0x000fe40004000000 */
[----:B------:R-:W-:-:S02]  /*03a0*/  LEA.HI.X.SX32 R3, R0, UR7, 0x1, P2 ;  /* 0x0000000700037c11 */ /* 0x000fc400090f0eff */
[----:B------:R-:W-:Y:S01]  /*03b0*/  IADD3 R9, R8, R9, RZ ;  /* 0x0000000908097210 */ /* 0x000fe20007ffe0ff */
[----:B------:R-:W-:Y:S02]  /*03c0*/  @!P1 FMUL R4, R4, 0.20000000298023223877 ;  /* 0x3e4ccccd04049820 */ /* 0x000fe40000400000 */
[----:B------:R-:W-:Y:S02]  /*03d0*/  @!P0 FMUL R5, R5, 0.20000000298023223877 ;  /* 0x3e4ccccd05058820 */ /* 0x000fe40000400000 */
[----:B------:R-:W-:Y:S04]  /*03e0*/  STG.E.U16 desc[UR4][R2.64], R9 ;  /* 0x0000000902007986 */ /* 0x000fe8000c101504 */
[----:B------:R-:W-:Y:S01]  /*03f0*/  STG.E.64 desc[UR4][R6.64], R4 ;  /* 0x0000000406007986 */ /* 0x000fe2000c101b04 */
[----:B------:R-:W-:Y:S05]  /*0400*/  EXIT ;  /* 0x000000000000794d */ /* 0x000fea0003800000 */
.L_x_0:
[----:B------:R-:W-:-:S00]  /*0410*/  BRA `(.L_x_0) ;  /* 0xfffffffc00fc7947 */ /* 0x000fc0000383ffff */
[----:B------:R-:W-:-:S00]  /*0420*/  NOP ;  /* 0x0000000000007918 */ /* 0x000fc00000000000 */
        /* <DEDUP_REMOVED lines=13> */
.L_x_1:


//--------------------- .nv.constant0.triton_poi_fused_add_avg_pool2d_convolution_div_leaky_relu_28 --------------------------
	.section	.nv.constant0.triton_poi_fused_add_avg_pool2d_convolution_div_leaky_relu_28,"a",@progbits
	.sectionflags	@""
	.align	4
.nv.constant0.triton_poi_fused_add_avg_pool2d_convolution_div_leaky_relu_28:
	.zero		564
